//
// Generated by NVIDIA NVVM Compiler
//
// Compiler Build ID: CL-36424714
// Cuda compilation tools, release 13.0, V13.0.88
// Based on NVVM 20.0.0
//

.version 9.0
.target sm_100
.address_size 64

	// .globl	_Z9vectorAddPKfS0_Pfi

.visible .entry _Z9vectorAddPKfS0_Pfi(
	.param .u64 .ptr .align 1 _Z9vectorAddPKfS0_Pfi_param_0,
	.param .u64 .ptr .align 1 _Z9vectorAddPKfS0_Pfi_param_1,
	.param .u64 .ptr .align 1 _Z9vectorAddPKfS0_Pfi_param_2,
	.param .u32 _Z9vectorAddPKfS0_Pfi_param_3
)
{
	.reg .pred 	%p<2>;
	.reg .b32 	%r<6>;
	.reg .b32 	%f<4>;
	.reg .b64 	%rd<11>;

	ld.param.u64 	%rd1, [_Z9vectorAddPKfS0_Pfi_param_0];
	ld.param.u64 	%rd2, [_Z9vectorAddPKfS0_Pfi_param_1];
	ld.param.u64 	%rd3, [_Z9vectorAddPKfS0_Pfi_param_2];
	ld.param.u32 	%r2, [_Z9vectorAddPKfS0_Pfi_param_3];
	mov.u32 	%r3, %ctaid.x;
	mov.u32 	%r4, %ntid.x;
	mov.u32 	%r5, %tid.x;
	mad.lo.s32 	%r1, %r3, %r4, %r5;
	setp.ge.s32 	%p1, %r1, %r2;
	@%p1 bra 	$L__BB0_2;
	cvta.to.global.u64 	%rd4, %rd1;
	cvta.to.global.u64 	%rd5, %rd2;
	cvta.to.global.u64 	%rd6, %rd3;
	mul.wide.s32 	%rd7, %r1, 4;
	add.s64 	%rd8, %rd4, %rd7;
	ld.global.f32 	%f1, [%rd8];
	add.s64 	%rd9, %rd5, %rd7;
	ld.global.f32 	%f2, [%rd9];
	add.f32 	%f3, %f1, %f2;
	add.s64 	%rd10, %rd6, %rd7;
	st.global.f32 	[%rd10], %f3;
$L__BB0_2:
	ret;

}
	// .globl	_Z18vectorAddOptimizedPKfS0_Pfi
.visible .entry _Z18vectorAddOptimizedPKfS0_Pfi(
	.param .u64 .ptr .align 1 _Z18vectorAddOptimizedPKfS0_Pfi_param_0,
	.param .u64 .ptr .align 1 _Z18vectorAddOptimizedPKfS0_Pfi_param_1,
	.param .u64 .ptr .align 1 _Z18vectorAddOptimizedPKfS0_Pfi_param_2,
	.param .u32 _Z18vectorAddOptimizedPKfS0_Pfi_param_3
)
{
	.reg .pred 	%p<2>;
	.reg .b32 	%r<9>;
	.reg .b32 	%f<13>;
	.reg .b64 	%rd<11>;

	ld.param.u64 	%rd1, [_Z18vectorAddOptimizedPKfS0_Pfi_param_0];
	ld.param.u64 	%rd2, [_Z18vectorAddOptimizedPKfS0_Pfi_param_1];
	ld.param.u64 	%rd3, [_Z18vectorAddOptimizedPKfS0_Pfi_param_2];
	ld.param.u32 	%r2, [_Z18vectorAddOptimizedPKfS0_Pfi_param_3];
	mov.u32 	%r3, %ctaid.x;
	mov.u32 	%r4, %ntid.x;
	mov.u32 	%r5, %tid.x;
	mad.lo.s32 	%r6, %r3, %r4, %r5;
	shl.b32 	%r1, %r6, 2;
	or.b32  	%r7, %r1, 3;
	setp.ge.s32 	%p1, %r7, %r2;
	@%p1 bra 	$L__BB1_2;
	cvta.to.global.u64 	%rd4, %rd1;
	cvta.to.global.u64 	%rd5, %rd2;
	cvta.to.global.u64 	%rd6, %rd3;
	shr.s32 	%r8, %r1, 2;
	mul.wide.s32 	%rd7, %r8, 16;
	add.s64 	%rd8, %rd4, %rd7;
	ld.global.v4.f32 	{%f1, %f2, %f3, %f4}, [%rd8];
	add.s64 	%rd9, %rd5, %rd7;
	ld.global.v4.f32 	{%f5, %f6, %f7, %f8}, [%rd9];
	add.f32 	%f9, %f1, %f5;
	add.f32 	%f10, %f2, %f6;
	add.f32 	%f11, %f3, %f7;
	add.f32 	%f12, %f4, %f8;
	add.s64 	%rd10, %rd6, %rd7;
	st.global.v4.f32 	[%rd10], {%f9, %f10, %f11, %f12};
$L__BB1_2:
	ret;

}


// ===== COMPILED SASS (sm_100) =====

	.target	sm_100

	.elftype	@"ET_EXEC"


//--------------------- .note.nv.tkinfo           --------------------------
	.section	.note.nv.tkinfo,"",@"SHT_NOTE"
	.sectionflags	@"SHF_NOTE_NV_TKINFO"
	.tkinfo
        /*0018*/ 	.word	0x00000002
        /*0030*/ 	.string	""
        /*0030*/ 	.string	"ptxas"
        /*0030*/ 	.string	"Cuda compilation tools, release 13.0, V13.0.88"
        /*0030*/ 	.string	"Build cuda_13.0.r13.0/compiler.36424714_0"
        /*0030*/ 	.string	"-arch sm_100 -m 64 "



//--------------------- .note.nv.cuinfo           --------------------------
	.section	.note.nv.cuinfo,"",@"SHT_NOTE"
	.sectionflags	@"SHF_NOTE_NV_CUINFO"
        /*0018*/ 	.short	0x0002
        /*001a*/ 	.short	0x0064
        /*001c*/ 	.short	0x0082
	.zero		2


//--------------------- .nv.info                  --------------------------
	.section	.nv.info,"",@"SHT_CUDA_INFO"
	.align	4


	//----- nvinfo : EIATTR_REGCOUNT
	.align		4
        /*0000*/ 	.byte	0x04, 0x2f
        /*0002*/ 	.short	(.L_1 - .L_0)
	.align		4
.L_0:
        /*0004*/ 	.word	index@(_Z9vectorAddPKfS0_Pfi)
        /*0008*/ 	.word	0x0000000c


	//----- nvinfo : EIATTR_FRAME_SIZE
	.align		4
.L_1:
        /*000c*/ 	.byte	0x04, 0x11
        /*000e*/ 	.short	(.L_3 - .L_2)
	.align		4
.L_2:
        /*0010*/ 	.word	index@(_Z9vectorAddPKfS0_Pfi)
        /*0014*/ 	.word	0x00000000


	//----- nvinfo : EIATTR_REGCOUNT
	.align		4
.L_3:
        /*0018*/ 	.byte	0x04, 0x2f
        /*001a*/ 	.short	(.L_5 - .L_4)
	.align		4
.L_4:
        /*001c*/ 	.word	index@(_Z18vectorAddOptimizedPKfS0_Pfi)
        /*0020*/ 	.word	0x00000016


	//----- nvinfo : EIATTR_FRAME_SIZE
	.align		4
.L_5:
        /*0024*/ 	.byte	0x04, 0x11
        /*0026*/ 	.short	(.L_7 - .L_6)
	.align		4
.L_6:
        /*0028*/ 	.word	index@(_Z18vectorAddOptimizedPKfS0_Pfi)
        /*002c*/ 	.word	0x00000000


	//----- nvinfo : EIATTR_MIN_STACK_SIZE
	.align		4
.L_7:
        /*0030*/ 	.byte	0x04, 0x12
        /*0032*/ 	.short	(.L_9 - .L_8)
	.align		4
.L_8:
        /*0034*/ 	.word	index@(_Z18vectorAddOptimizedPKfS0_Pfi)
        /*0038*/ 	.word	0x00000000


	//----- nvinfo : EIATTR_MIN_STACK_SIZE
	.align		4
.L_9:
        /*003c*/ 	.byte	0x04, 0x12
        /*003e*/ 	.short	(.L_11 - .L_10)
	.align		4
.L_10:
        /*0040*/ 	.word	index@(_Z9vectorAddPKfS0_Pfi)
        /*0044*/ 	.word	0x00000000
.L_11:


//--------------------- .nv.compat                --------------------------
	.section	.nv.compat,"",@"SHT_CUDA_COMPAT_INFO"
	.align	4
        /*0000*/ 	.byte	0x02, 0x09, 0x00, 0x00, 0x02, 0x02, 0x01, 0x00, 0x02, 0x05, 0x05, 0x00, 0x03, 0x07, 0x01, 0x01
        /*0010*/ 	.byte	0x02, 0x03, 0x00, 0x00, 0x02, 0x06, 0x01, 0x00, 0x04, 0x0b, 0x08, 0x00, 0x09, 0x00, 0x00, 0x00
        /*0020*/ 	.byte	0x00, 0x00, 0x00, 0x00


//--------------------- .nv.info._Z18vectorAddOptimizedPKfS0_Pfi --------------------------
	.section	.nv.info._Z18vectorAddOptimizedPKfS0_Pfi,"",@"SHT_CUDA_INFO"
	.sectionflags	@""
	.align	4


	//----- nvinfo : EIATTR_CUDA_API_VERSION
	.align		4
        /*0000*/ 	.byte	0x04, 0x37
        /*0002*/ 	.short	(.L_13 - .L_12)
.L_12:
        /*0004*/ 	.word	0x00000082


	//----- nvinfo : EIATTR_KPARAM_INFO
	.align		4
.L_13:
        /*0008*/ 	.byte	0x04, 0x17
        /*000a*/ 	.short	(.L_15 - .L_14)
.L_14:
        /*000c*/ 	.word	0x00000000
        /*0010*/ 	.short	0x0003
        /*0012*/ 	.short	0x0018
        /*0014*/ 	.byte	0x00, 0xf0, 0x11, 0x00


	//----- nvinfo : EIATTR_KPARAM_INFO
	.align		4
.L_15:
        /*0018*/ 	.byte	0x04, 0x17
        /*001a*/ 	.short	(.L_17 - .L_16)
.L_16:
        /*001c*/ 	.word	0x00000000
        /*0020*/ 	.short	0x0002
        /*0022*/ 	.short	0x0010
        /*0024*/ 	.byte	0x00, 0xf5, 0x21, 0x00


	//----- nvinfo : EIATTR_KPARAM_INFO
	.align		4
.L_17:
        /*0028*/ 	.byte	0x04, 0x17
        /*002a*/ 	.short	(.L_19 - .L_18)
.L_18:
        /*002c*/ 	.word	0x00000000
        /*0030*/ 	.short	0x0001
        /*0032*/ 	.short	0x0008
        /*0034*/ 	.byte	0x00, 0xf5, 0x21, 0x00


	//----- nvinfo : EIATTR_KPARAM_INFO
	.align		4
.L_19:
        /*0038*/ 	.byte	0x04, 0x17
        /*003a*/ 	.short	(.L_21 - .L_20)
.L_20:
        /*003c*/ 	.word	0x00000000
        /*0040*/ 	.short	0x0000
        /*0042*/ 	.short	0x0000
        /*0044*/ 	.byte	0x00, 0xf5, 0x21, 0x00


	//----- nvinfo : EIATTR_SPARSE_MMA_MASK
	.align		4
.L_21:
        /*0048*/ 	.byte	0x03, 0x50
        /*004a*/ 	.short	0x0000


	//----- nvinfo : EIATTR_MAXREG_COUNT
	.align		4
        /*004c*/ 	.byte	0x03, 0x1b
        /*004e*/ 	.short	0x00ff


	//----- nvinfo : EIATTR_MERCURY_ISA_VERSION
	.align		4
        /*0050*/ 	.byte	0x03, 0x5f
        /*0052*/ 	.short	0x0101


	//----- nvinfo : EIATTR_VRC_CTA_INIT_COUNT
	.align		4
        /*0054*/ 	.byte	0x02, 0x4a
	.zero		1
	.zero		1


	//----- nvinfo : EIATTR_EXIT_INSTR_OFFSETS
	.align		4
        /*0058*/ 	.byte	0x04, 0x1c
        /*005a*/ 	.short	(.L_23 - .L_22)


	//   ....[0]....
.L_22:
        /*005c*/ 	.word	0x00000090


	//   ....[1]....
        /*0060*/ 	.word	0x00000190


	//----- nvinfo : EIATTR_CBANK_PARAM_SIZE
	.align		4
.L_23:
        /*0064*/ 	.byte	0x03, 0x19
        /*0066*/ 	.short	0x001c


	//----- nvinfo : EIATTR_PARAM_CBANK
	.align		4
        /*0068*/ 	.byte	0x04, 0x0a
        /*006a*/ 	.short	(.L_25 - .L_24)
	.align		4
.L_24:
        /*006c*/ 	.word	index@(.nv.constant0._Z18vectorAddOptimizedPKfS0_Pfi)
        /*0070*/ 	.short	0x0380
        /*0072*/ 	.short	0x001c


	//----- nvinfo : EIATTR_SW_WAR
	.align		4
.L_25:
        /*0074*/ 	.byte	0x04, 0x36
        /*0076*/ 	.short	(.L_27 - .L_26)
.L_26:
        /*0078*/ 	.word	0x00000008
.L_27:


//--------------------- .nv.info._Z9vectorAddPKfS0_Pfi --------------------------
	.section	.nv.info._Z9vectorAddPKfS0_Pfi,"",@"SHT_CUDA_INFO"
	.sectionflags	@""
	.align	4


	//----- nvinfo : EIATTR_CUDA_API_VERSION
	.align		4
        /*0000*/ 	.byte	0x04, 0x37
        /*0002*/ 	.short	(.L_29 - .L_28)
.L_28:
        /*0004*/ 	.word	0x00000082


	//----- nvinfo : EIATTR_KPARAM_INFO
	.align		4
.L_29:
        /*0008*/ 	.byte	0x04, 0x17
        /*000a*/ 	.short	(.L_31 - .L_30)
.L_30:
        /*000c*/ 	.word	0x00000000
        /*0010*/ 	.short	0x0003
        /*0012*/ 	.short	0x0018
        /*0014*/ 	.byte	0x00, 0xf0, 0x11, 0x00


	//----- nvinfo : EIATTR_KPARAM_INFO
	.align		4
.L_31:
        /*0018*/ 	.byte	0x04, 0x17
        /*001a*/ 	.short	(.L_33 - .L_32)
.L_32:
        /*001c*/ 	.word	0x00000000
        /*0020*/ 	.short	0x0002
        /*0022*/ 	.short	0x0010
        /*0024*/ 	.byte	0x00, 0xf5, 0x21, 0x00


	//----- nvinfo : EIATTR_KPARAM_INFO
	.align		4
.L_33:
        /*0028*/ 	.byte	0x04, 0x17
        /*002a*/ 	.short	(.L_35 - .L_34)
.L_34:
        /*002c*/ 	.word	0x00000000
        /*0030*/ 	.short	0x0001
        /*0032*/ 	.short	0x0008
        /*0034*/ 	.byte	0x00, 0xf5, 0x21, 0x00


	//----- nvinfo : EIATTR_KPARAM_INFO
	.align		4
.L_35:
        /*0038*/ 	.byte	0x04, 0x17
        /*003a*/ 	.short	(.L_37 - .L_36)
.L_36:
        /*003c*/ 	.word	0x00000000
        /*0040*/ 	.short	0x0000
        /*0042*/ 	.short	0x0000
        /*0044*/ 	.byte	0x00, 0xf5, 0x21, 0x00


	//----- nvinfo : EIATTR_SPARSE_MMA_MASK
	.align		4
.L_37:
        /*0048*/ 	.byte	0x03, 0x50
        /*004a*/ 	.short	0x0000


	//----- nvinfo : EIATTR_MAXREG_COUNT
	.align		4
        /*004c*/ 	.byte	0x03, 0x1b
        /*004e*/ 	.short	0x00ff


	//----- nvinfo : EIATTR_MERCURY_ISA_VERSION
	.align		4
        /*0050*/ 	.byte	0x03, 0x5f
        /*0052*/ 	.short	0x0101


	//----- nvinfo : EIATTR_VRC_CTA_INIT_COUNT
	.align		4
        /*0054*/ 	.byte	0x02, 0x4a
	.zero		1
	.zero		1


	//----- nvinfo : EIATTR_EXIT_INSTR_OFFSETS
	.align		4
        /*0058*/ 	.byte	0x04, 0x1c
        /*005a*/ 	.short	(.L_39 - .L_38)


	//   ....[0]....
.L_38:
        /*005c*/ 	.word	0x00000070


	//   ....[1]....
        /*0060*/ 	.word	0x00000130


	//----- nvinfo : EIATTR_CBANK_PARAM_SIZE
	.align		4
.L_39:
        /*0064*/ 	.byte	0x03, 0x19
        /*0066*/ 	.short	0x001c


	//----- nvinfo : EIATTR_PARAM_CBANK
	.align		4
        /*0068*/ 	.byte	0x04, 0x0a
        /*006a*/ 	.short	(.L_41 - .L_40)
	.align		4
.L_40:
        /*006c*/ 	.word	index@(.nv.constant0._Z9vectorAddPKfS0_Pfi)
        /*0070*/ 	.short	0x0380
        /*0072*/ 	.short	0x001c


	//----- nvinfo : EIATTR_SW_WAR
	.align		4
.L_41:
        /*0074*/ 	.byte	0x04, 0x36
        /*0076*/ 	.short	(.L_43 - .L_42)
.L_42:
        /*0078*/ 	.word	0x00000008
.L_43:


//--------------------- .nv.callgraph             --------------------------
	.section	.nv.callgraph,"",@"SHT_CUDA_CALLGRAPH"
	.align	4
	.sectionentsize	8
	.align		4
        /*0000*/ 	.word	0x00000000
	.align		4
        /*0004*/ 	.word	0xffffffff
	.align		4
        /*0008*/ 	.word	0x00000000
	.align		4
        /*000c*/ 	.word	0xfffffffe
	.align		4
        /*0010*/ 	.word	0x00000000
	.align		4
        /*0014*/ 	.word	0xfffffffd
	.align		4
        /*0018*/ 	.word	0x00000000
	.align		4
        /*001c*/ 	.word	0xfffffffc


//--------------------- .text._Z18vectorAddOptimizedPKfS0_Pfi --------------------------
	.section	.text._Z18vectorAddOptimizedPKfS0_Pfi,"ax",@progbits
	.align	128
        .global         _Z18vectorAddOptimizedPKfS0_Pfi
        .type           _Z18vectorAddOptimizedPKfS0_Pfi,@function
        .size           _Z18vectorAddOptimizedPKfS0_Pfi,(.L_x_2 - _Z18vectorAddOptimizedPKfS0_Pfi)
        .other          _Z18vectorAddOptimizedPKfS0_Pfi,@"STO_CUDA_ENTRY STV_DEFAULT"
_Z18vectorAddOptimizedPKfS0_Pfi:
.text._Z18vectorAddOptimizedPKfS0_Pfi:
[----:B------:R-:W-:Y:S01]  /*0000*/  LDC R1, c[0x0][0x37c] ;  /* 0x0000df00ff017b82 */ /* 0x000fe20000000800 */
[----:B------:R-:W0:Y:S07]  /*0010*/  S2R R3, SR_TID.X ;  /* 0x0000000000037919 */ /* 0x000e2e0000002100 */
[----:B------:R-:W0:Y:S01]  /*0020*/  S2UR UR4, SR_CTAID.X ;  /* 0x00000000000479c3 */ /* 0x000e220000002500 */
[----:B------:R-:W1:Y:S07]  /*0030*/  LDCU UR5, c[0x0][0x398] ;  /* 0x00007300ff0577ac */ /* 0x000e6e0008000800 */
[----:B------:R-:W0:Y:S02]  /*0040*/  LDC R0, c[0x0][0x360] ;  /* 0x0000d800ff007b82 */ /* 0x000e240000000800 */
[----:B0-----:R-:W-:-:S05]  /*0050*/  IMAD R0, R0, UR4, R3 ;  /* 0x0000000400007c24 */ /* 0x001fca000f8e0203 */
[----:B------:R-:W-:-:S04]  /*0060*/  SHF.L.U32 R0, R0, 0x2, RZ ;  /* 0x0000000200007819 */ /* 0x000fc800000006ff */
[----:B------:R-:W-:-:S04]  /*0070*/  IADD3 R2, PT, PT, R0, 0x3, RZ ;  /* 0x0000000300027810 */ /* 0x000fc80007ffe0ff */
[----:B-1----:R-:W-:-:S13]  /*0080*/  ISETP.GE.AND P0, PT, R2, UR5, PT ;  /* 0x0000000502007c0c */ /* 0x002fda000bf06270 */
[----:B------:R-:W-:Y:S05]  /*0090*/  @P0 EXIT ;  /* 0x000000000000094d */ /* 0x000fea0003800000 */
[----:B------:R-:W0:Y:S01]  /*00a0*/  LDC.64 R2, c[0x0][0x380] ;  /* 0x0000e000ff027b82 */ /* 0x000e220000000a00 */
[----:B------:R-:W1:Y:S01]  /*00b0*/  LDCU.64 UR4, c[0x0][0x358] ;  /* 0x00006b00ff0477ac */ /* 0x000e620008000a00 */
[----:B------:R-:W-:-:S06]  /*00c0*/  SHF.R.S32.HI R9, RZ, 0x2, R0 ;  /* 0x00000002ff097819 */ /* 0x000fcc0000011400 */
[----:B------:R-:W2:Y:S08]  /*00d0*/  LDC.64 R4, c[0x0][0x388] ;  /* 0x0000e200ff047b82 */ /* 0x000eb00000000a00 */
[----:B------:R-:W3:Y:S01]  /*00e0*/  LDC.64 R6, c[0x0][0x390] ;  /* 0x0000e400ff067b82 */ /* 0x000ee20000000a00 */
[----:B0-----:R-:W-:-:S05]  /*00f0*/  IMAD.WIDE R2, R9, 0x10, R2 ;  /* 0x0000001009027825 */ /* 0x001fca00078e0202 */
[----:B-1----:R-:W4:Y:S01]  /*0100*/  LDG.E.128 R12, desc[UR4][R2.64] ;  /* 0x00000004020c7981 */ /* 0x002f22000c1e1d00 */
[----:B--2---:R-:W-:-:S05]  /*0110*/  IMAD.WIDE R4, R9, 0x10, R4 ;  /* 0x0000001009047825 */ /* 0x004fca00078e0204 */
[----:B------:R-:W4:Y:S01]  /*0120*/  LDG.E.128 R16, desc[UR4][R4.64] ;  /* 0x0000000404107981 */ /* 0x000f22000c1e1d00 */
[----:B---3--:R-:W-:-:S04]  /*0130*/  IMAD.WIDE R6, R9, 0x10, R6 ;  /* 0x0000001009067825 */ /* 0x008fc800078e0206 */
[----:B----4-:R-:W-:Y:S01]  /*0140*/  FADD R12, R12, R16 ;  /* 0x000000100c0c7221 */ /* 0x010fe20000000000 */
[----:B------:R-:W-:Y:S01]  /*0150*/  FADD R13, R13, R17 ;  /* 0x000000110d0d7221 */ /* 0x000fe20000000000 */
[----:B------:R-:W-:Y:S01]  /*0160*/  FADD R14, R14, R18 ;  /* 0x000000120e0e7221 */ /* 0x000fe20000000000 */
[----:B------:R-:W-:-:S05]  /*0170*/  FADD R15, R15, R19 ;  /* 0x000000130f0f7221 */ /* 0x000fca0000000000 */
[----:B------:R-:W-:Y:S01]  /*0180*/  STG.E.128 desc[UR4][R6.64], R12 ;  /* 0x0000000c06007986 */ /* 0x000fe2000c101d04 */
[----:B------:R-:W-:Y:S05]  /*0190*/  EXIT ;  /* 0x000000000000794d */ /* 0x000fea0003800000 */
.L_x_0:
[----:B------:R-:W-:-:S00]  /*01a0*/  BRA `(.L_x_0) ;  /* 0xfffffffc00fc7947 */ /* 0x000fc0000383ffff */
[----:B------:R-:W-:-:S00]  /*01b0*/  NOP ;  /* 0x0000000000007918 */ /* 0x000fc00000000000 */
        /* <DEDUP_REMOVED lines=12> */
.L_x_2:


//--------------------- .text._Z9vectorAddPKfS0_Pfi --------------------------
	.section	.text._Z9vectorAddPKfS0_Pfi,"ax",@progbits
	.align	128
        .global         _Z9vectorAddPKfS0_Pfi
        .type           _Z9vectorAddPKfS0_Pfi,@function
        .size           _Z9vectorAddPKfS0_Pfi,(.L_x_3 - _Z9vectorAddPKfS0_Pfi)
        .other          _Z9vectorAddPKfS0_Pfi,@"STO_CUDA_ENTRY STV_DEFAULT"
_Z9vectorAddPKfS0_Pfi:
.text._Z9vectorAddPKfS0_Pfi:
[----:B------:R-:W-:Y:S01]  /*0000*/  LDC R1, c[0x0][0x37c] ;  /* 0x0000df00ff017b82 */ /* 0x000fe20000000800 */
[----:B------:R-:W0:Y:S07]  /*0010*/  S2R R0, SR_TID.X ;  /* 0x0000000000007919 */ /* 0x000e2e0000002100 */
[----:B------:R-:W0:Y:S01]  /*0020*/  S2UR UR4, SR_CTAID.X ;  /* 0x00000000000479c3 */ /* 0x000e220000002500 */
[----:B------:R-:W1:Y:S07]  /*0030*/  LDCU UR5, c[0x0][0x398] ;  /* 0x00007300ff0577ac */ /* 0x000e6e0008000800 */
[----:B------:R-:W0:Y:S02]  /*0040*/  LDC R9, c[0x0][0x360] ;  /* 0x0000d800ff097b82 */ /* 0x000e240000000800 */
[----:B0-----:R-:W-:-:S05]  /*0050*/  IMAD R9, R9, UR4, R0 ;  /* 0x0000000409097c24 */ /* 0x001fca000f8e0200 */
[----:B-1----:R-:W-:-:S13]  /*0060*/  ISETP.GE.AND P0, PT, R9, UR5, PT ;  /* 0x0000000509007c0c */ /* 0x002fda000bf06270 */
[----:B------:R-:W-:Y:S05]  /*0070*/  @P0 EXIT ;  /* 0x000000000000094d */ /* 0x000fea0003800000 */
[----:B------:R-:W0:Y:S01]  /*0080*/  LDC.64 R2, c[0x0][0x380] ;  /* 0x0000e000ff027b82 */ /* 0x000e220000000a00 */
[----:B------:R-:W1:Y:S07]  /*0090*/  LDCU.64 UR4, c[0x0][0x358] ;  /* 0x00006b00ff0477ac */ /* 0x000e6e0008000a00 */
[----:B------:R-:W2:Y:S08]  /*00a0*/  LDC.64 R4, c[0x0][0x388] ;  /* 0x0000e200ff047b82 */ /* 0x000eb00000000a00 */
[----:B------:R-:W3:Y:S01]  /*00b0*/  LDC.64 R6, c[0x0][0x390] ;  /* 0x0000e400ff067b82 */ /* 0x000ee20000000a00 */
[----:B0-----:R-:W-:-:S06]  /*00c0*/  IMAD.WIDE R2, R9, 0x4, R2 ;  /* 0x0000000409027825 */ /* 0x001fcc00078e0202 */
[----:B-1----:R-:W4:Y:S01]  /*00d0*/  LDG.E R2, desc[UR4][R2.64] ;  /* 0x0000000402027981 */ /* 0x002f22000c1e1900 */
[----:B--2---:R-:W-:-:S06]  /*00e0*/  IMAD.WIDE R4, R9, 0x4, R4 ;  /* 0x0000000409047825 */ /* 0x004fcc00078e0204 */
[----:B------:R-:W4:Y:S01]  /*00f0*/  LDG.E R5, desc[UR4][R4.64] ;  /* 0x0000000404057981 */ /* 0x000f22000c1e1900 */
[----:B---3--:R-:W-:-:S04]  /*0100*/  IMAD.WIDE R6, R9, 0x4, R6 ;  /* 0x0000000409067825 */ /* 0x008fc800078e0206 */
[----:B----4-:R-:W-:-:S05]  /*0110*/  FADD R9, R2, R5 ;  /* 0x0000000502097221 */ /* 0x010fca0000000000 */
[----:B------:R-:W-:Y:S01]  /*0120*/  STG.E desc[UR4][R6.64], R9 ;  /* 0x0000000906007986 */ /* 0x000fe2000c101904 */
[----:B------:R-:W-:Y:S05]  /*0130*/  EXIT ;  /* 0x000000000000794d */ /* 0x000fea0003800000 */
.L_x_1:
        /* <DEDUP_REMOVED lines=12> */
.L_x_3:


//--------------------- .nv.shared.reserved.0     --------------------------
	.section	.nv.shared.reserved.0,"aw",@nobits
	.weak		__nv_reservedSMEM_offset_0_alias
	.size		__nv_reservedSMEM_offset_0_alias, 0, 64
	.other		__nv_reservedSMEM_offset_0_alias,@"STO_CUDA_RESERVED_SHARED STV_DEFAULT"
__nv_reservedSMEM_offset_0_alias:
	.zero		0
	.zero		64


//--------------------- .nv.constant0._Z18vectorAddOptimizedPKfS0_Pfi --------------------------
	.section	.nv.constant0._Z18vectorAddOptimizedPKfS0_Pfi,"a",@progbits
	.sectionflags	@""
	.align	4
.nv.constant0._Z18vectorAddOptimizedPKfS0_Pfi:
	.zero		924


//--------------------- .nv.constant0._Z9vectorAddPKfS0_Pfi --------------------------
	.section	.nv.constant0._Z9vectorAddPKfS0_Pfi,"a",@progbits
	.sectionflags	@""
	.align	4
.nv.constant0._Z9vectorAddPKfS0_Pfi:
	.zero		924


//--------------------- SYMBOLS --------------------------

	.type		.nv.reservedSmem.offset0,@object
	.size		.nv.reservedSmem.offset0,0x4
